	.headerflags	@"EF_CUDA_TEXMODE_UNIFIED EF_CUDA_64BIT_ADDRESS EF_CUDA_ACCELERATORS EF_CUDA_SM90 EF_CUDA_VIRTUAL_SM(EF_CUDA_SM90)"
	.elftype	@"ET_EXEC"


//--------------------- .nv.info                  --------------------------
	.section	.nv.info,"",@"SHT_CUDA_INFO"
	.align	4


	//----- nvinfo : EIATTR_REGCOUNT
	.align		4
        /*0000*/ 	.byte	0x04, 0x2f
        /*0002*/ 	.short	(.L_3 - .L_2)
	.align		4
.L_2:
        /*0004*/ 	.word	index@(triton_poi_fused__native_batch_norm_legit_no_training_add_convolution_relu_12)
        /*0008*/ 	.word	0x00000020


	//----- nvinfo : EIATTR_MIN_STACK_SIZE
	.align		4
.L_3:
        /*000c*/ 	.byte	0x04, 0x12
        /*000e*/ 	.short	(.L_5 - .L_4)
	.align		4
.L_4:
        /*0010*/ 	.word	index@(triton_poi_fused__native_batch_norm_legit_no_training_add_convolution_relu_12)
        /*0014*/ 	.word	0x00000000


	//----- nvinfo : EIATTR_FRAME_SIZE
	.align		4
.L_5:
        /*0018*/ 	.byte	0x04, 0x11
        /*001a*/ 	.short	(.L_7 - .L_6)
	.align		4
.L_6:
        /*001c*/ 	.word	index@(triton_poi_fused__native_batch_norm_legit_no_training_add_convolution_relu_12)
        /*0020*/ 	.word	0x00000000


	//----- nvinfo : EIATTR_MIN_STACK_SIZE
	.align		4
.L_7:
        /*0024*/ 	.byte	0x04, 0x12
        /*0026*/ 	.short	(.L_9 - .L_8)
	.align		4
.L_8:
        /*0028*/ 	.word	index@(triton_poi_fused__native_batch_norm_legit_no_training_add_convolution_relu_12)
        /*002c*/ 	.word	0x00000000
.L_9:


//--------------------- .nv.info.triton_poi_fused__native_batch_norm_legit_no_training_add_convolution_relu_12 --------------------------
	.section	.nv.info.triton_poi_fused__native_batch_norm_legit_no_training_add_convolution_relu_12,"",@"SHT_CUDA_INFO"
	.sectionflags	@""
	.align	4


	//----- nvinfo : EIATTR_CUDA_API_VERSION
	.align		4
        /*0000*/ 	.byte	0x04, 0x37
        /*0002*/ 	.short	(.L_11 - .L_10)
.L_10:
        /*0004*/ 	.word	0x0000007c


	//----- nvinfo : EIATTR_KPARAM_INFO
	.align		4
.L_11:
        /*0008*/ 	.byte	0x04, 0x17
        /*000a*/ 	.short	(.L_13 - .L_12)
.L_12:
        /*000c*/ 	.word	0x00000000
        /*0010*/ 	.short	0x000d
        /*0012*/ 	.short	0x0068
        /*0014*/ 	.byte	0x00, 0xf0, 0x11, 0x00


	//----- nvinfo : EIATTR_KPARAM_INFO
	.align		4
.L_13:
        /*0018*/ 	.byte	0x04, 0x17
        /*001a*/ 	.short	(.L_15 - .L_14)
.L_14:
        /*001c*/ 	.word	0x00000000
        /*0020*/ 	.short	0x000c
        /*0022*/ 	.short	0x0060
        /*0024*/ 	.byte	0x00, 0xf4, 0x21, 0x00


	//----- nvinfo : EIATTR_KPARAM_INFO
	.align		4
.L_15:
        /*0028*/ 	.byte	0x04, 0x17
        /*002a*/ 	.short	(.L_17 - .L_16)
.L_16:
        /*002c*/ 	.word	0x00000000
        /*0030*/ 	.short	0x000b
        /*0032*/ 	.short	0x0058
        /*0034*/ 	.byte	0x00, 0xf4, 0x21, 0x00


	//----- nvinfo : EIATTR_KPARAM_INFO
	.align		4
.L_17:
        /*0038*/ 	.byte	0x04, 0x17
        /*003a*/ 	.short	(.L_19 - .L_18)
.L_18:
        /*003c*/ 	.word	0x00000000
        /*0040*/ 	.short	0x000a
        /*0042*/ 	.short	0x0050
        /*0044*/ 	.byte	0x00, 0xf4, 0x21, 0x00


	//----- nvinfo : EIATTR_KPARAM_INFO
	.align		4
.L_19:
        /*0048*/ 	.byte	0x04, 0x17
        /*004a*/ 	.short	(.L_21 - .L_20)
.L_20:
        /*004c*/ 	.word	0x00000000
        /*0050*/ 	.short	0x0009
        /*0052*/ 	.short	0x0048
        /*0054*/ 	.byte	0x00, 0xf4, 0x21, 0x00


	//----- nvinfo : EIATTR_KPARAM_INFO
	.align		4
.L_21:
        /*0058*/ 	.byte	0x04, 0x17
        /*005a*/ 	.short	(.L_23 - .L_22)
.L_22:
        /*005c*/ 	.word	0x00000000
        /*0060*/ 	.short	0x0008
        /*0062*/ 	.short	0x0040
        /*0064*/ 	.byte	0x00, 0xf4, 0x21, 0x00


	//----- nvinfo : EIATTR_KPARAM_INFO
	.align		4
.L_23:
        /*0068*/ 	.byte	0x04, 0x17
        /*006a*/ 	.short	(.L_25 - .L_24)
.L_24:
        /*006c*/ 	.word	0x00000000
        /*0070*/ 	.short	0x0007
        /*0072*/ 	.short	0x0038
        /*0074*/ 	.byte	0x00, 0xf4, 0x21, 0x00


	//----- nvinfo : EIATTR_KPARAM_INFO
	.align		4
.L_25:
        /*0078*/ 	.byte	0x04, 0x17
        /*007a*/ 	.short	(.L_27 - .L_26)
.L_26:
        /*007c*/ 	.word	0x00000000
        /*0080*/ 	.short	0x0006
        /*0082*/ 	.short	0x0030
        /*0084*/ 	.byte	0x00, 0xf4, 0x21, 0x00


	//----- nvinfo : EIATTR_KPARAM_INFO
	.align		4
.L_27:
        /*0088*/ 	.byte	0x04, 0x17
        /*008a*/ 	.short	(.L_29 - .L_28)
.L_28:
        /*008c*/ 	.word	0x00000000
        /*0090*/ 	.short	0x0005
        /*0092*/ 	.short	0x0028
        /*0094*/ 	.byte	0x00, 0xf4, 0x21, 0x00


	//----- nvinfo : EIATTR_KPARAM_INFO
	.align		4
.L_29:
        /*0098*/ 	.byte	0x04, 0x17
        /*009a*/ 	.short	(.L_31 - .L_30)
.L_30:
        /*009c*/ 	.word	0x00000000
        /*00a0*/ 	.short	0x0004
        /*00a2*/ 	.short	0x0020
        /*00a4*/ 	.byte	0x00, 0xf4, 0x21, 0x00


	//----- nvinfo : EIATTR_KPARAM_INFO
	.align		4
.L_31:
        /*00a8*/ 	.byte	0x04, 0x17
        /*00aa*/ 	.short	(.L_33 - .L_32)
.L_32:
        /*00ac*/ 	.word	0x00000000
        /*00b0*/ 	.short	0x0003
        /*00b2*/ 	.short	0x0018
        /*00b4*/ 	.byte	0x00, 0xf4, 0x21, 0x00


	//----- nvinfo : EIATTR_KPARAM_INFO
	.align		4
.L_33:
        /*00b8*/ 	.byte	0x04, 0x17
        /*00ba*/ 	.short	(.L_35 - .L_34)
.L_34:
        /*00bc*/ 	.word	0x00000000
        /*00c0*/ 	.short	0x0002
        /*00c2*/ 	.short	0x0010
        /*00c4*/ 	.byte	0x00, 0xf4, 0x21, 0x00


	//----- nvinfo : EIATTR_KPARAM_INFO
	.align		4
.L_35:
        /*00c8*/ 	.byte	0x04, 0x17
        /*00ca*/ 	.short	(.L_37 - .L_36)
.L_36:
        /*00cc*/ 	.word	0x00000000
        /*00d0*/ 	.short	0x0001
        /*00d2*/ 	.short	0x0008
        /*00d4*/ 	.byte	0x00, 0xf4, 0x21, 0x00


	//----- nvinfo : EIATTR_KPARAM_INFO
	.align		4
.L_37:
        /*00d8*/ 	.byte	0x04, 0x17
        /*00da*/ 	.short	(.L_39 - .L_38)
.L_38:
        /*00dc*/ 	.word	0x00000000
        /*00e0*/ 	.short	0x0000
        /*00e2*/ 	.short	0x0000
        /*00e4*/ 	.byte	0x00, 0xf4, 0x21, 0x00


	//----- nvinfo : EIATTR_SPARSE_MMA_MASK
	.align		4
.L_39:
        /*00e8*/ 	.byte	0x03, 0x50
        /*00ea*/ 	.short	0x0000


	//----- nvinfo : EIATTR_MAXREG_COUNT
	.align		4
        /*00ec*/ 	.byte	0x03, 0x1b
        /*00ee*/ 	.short	0x00ff


	//----- nvinfo : EIATTR_EXIT_INSTR_OFFSETS
	.align		4
        /*00f0*/ 	.byte	0x04, 0x1c
        /*00f2*/ 	.short	(.L_41 - .L_40)


	//   ....[0]....
.L_40:
        /*00f4*/ 	.word	0x00000660


	//----- nvinfo : EIATTR_REQNTID
	.align		4
.L_41:
        /*00f8*/ 	.byte	0x04, 0x10
        /*00fa*/ 	.short	(.L_43 - .L_42)
.L_42:
        /*00fc*/ 	.word	0x00000100
        /*0100*/ 	.word	0x00000001
        /*0104*/ 	.word	0x00000001


	//----- nvinfo : EIATTR_CBANK_PARAM_SIZE
	.align		4
.L_43:
        /*0108*/ 	.byte	0x03, 0x19
        /*010a*/ 	.short	0x006c


	//----- nvinfo : EIATTR_PARAM_CBANK
	.align		4
        /*010c*/ 	.byte	0x04, 0x0a
        /*010e*/ 	.short	(.L_45 - .L_44)
	.align		4
.L_44:
        /*0110*/ 	.word	index@(.nv.constant0.triton_poi_fused__native_batch_norm_legit_no_training_add_convolution_relu_12)
        /*0114*/ 	.short	0x0210
        /*0116*/ 	.short	0x006c


	//----- nvinfo : EIATTR_SW_WAR
	.align		4
.L_45:
        /*0118*/ 	.byte	0x04, 0x36
        /*011a*/ 	.short	(.L_47 - .L_46)
.L_46:
        /*011c*/ 	.word	0x00000008
.L_47:


//--------------------- .nv.callgraph             --------------------------
	.section	.nv.callgraph,"",@"SHT_CUDA_CALLGRAPH"
	.align	4
	.sectionentsize	8
	.align		4
        /*0000*/ 	.word	0x00000000
	.align		4
        /*0004*/ 	.word	0xffffffff
	.align		4
        /*0008*/ 	.word	0x00000000
	.align		4
        /*000c*/ 	.word	0xfffffffe
	.align		4
        /*0010*/ 	.word	0x00000000
	.align		4
        /*0014*/ 	.word	0xfffffffd
	.align		4
        /*0018*/ 	.word	0x00000000
	.align		4
        /*001c*/ 	.word	0xfffffffc


//--------------------- .nv.constant4             --------------------------
	.section	.nv.constant4,"a",@progbits
	.align	8
	.align		8
.nv.constant4:
        /*0000*/ 	.dword	_$_str
	.align		8
        /*0008*/ 	.dword	_$_str_$_2


//--------------------- .text.triton_poi_fused__native_batch_norm_legit_no_training_add_convolution_relu_12 --------------------------
	.section	.text.triton_poi_fused__native_batch_norm_legit_no_training_add_convolution_relu_12,"ax",@progbits
	.align	128
        .global         triton_poi_fused__native_batch_norm_legit_no_training_add_convolution_relu_12
        .type           triton_poi_fused__native_batch_norm_legit_no_training_add_convolution_relu_12,@function
        .size           triton_poi_fused__native_batch_norm_legit_no_training_add_convolution_relu_12,(.L_x_1 - triton_poi_fused__native_batch_norm_legit_no_training_add_convolution_relu_12)
        .other          triton_poi_fused__native_batch_norm_legit_no_training_add_convolution_relu_12,@"STO_CUDA_ENTRY STV_DEFAULT"
triton_poi_fused__native_batch_norm_legit_no_training_add_convolution_relu_12:
.text.triton_poi_fused__native_batch_norm_legit_no_training_add_convolution_relu_12:
[----:B------:R-:W-:Y:S01]  /*0000*/  LDC R1, c[0x0][0x28] ;  /* 0x00000a00ff017b82 */ /* 0x000fe20000000800 */
[----:B------:R-:W1:Y:S07]  /*0010*/  S2R R0, SR_TID.X ;  /* 0x0000000000007919 */ /* 0x000e6e0000002100 */
[----:B------:R-:W2:Y:S01]  /*0020*/  LDC.64 R4, c[0x0][0x238] ;  /* 0x00008e00ff047b82 */ /* 0x000ea20000000a00 */
[----:B------:R-:W-:Y:S01]  /*0030*/  ULDC.64 UR4, c[0x0][0x208] ;  /* 0x0000820000047ab9 */ /* 0x000fe20000000a00 */
[----:B------:R-:W3:Y:S06]  /*0040*/  S2R R7, SR_CTAID.X ;  /* 0x0000000000077919 */ /* 0x000eec0000002500 */
[----:B------:R-:W4:Y:S08]  /*0050*/  LDC.64 R18, c[0x0][0x258] ;  /* 0x00009600ff127b82 */ /* 0x000f300000000a00 */
[----:B------:R-:W5:Y:S08]  /*0060*/  LDC.64 R20, c[0x0][0x220] ;  /* 0x00008800ff147b82 */ /* 0x000f700000000a00 */
[----:B------:R-:W5:Y:S01]  /*0070*/  LDC.64 R14, c[0x0][0x210] ;  /* 0x00008400ff0e7b82 */ /* 0x000f620000000a00 */
[----:B-1----:R-:W-:-:S07]  /*0080*/  SHF.L.U32 R0, R0, 0x1, RZ ;  /* 0x0000000100007819 */ /* 0x002fce00000006ff */
[----:B------:R-:W1:Y:S01]  /*0090*/  LDC.64 R16, c[0x0][0x218] ;  /* 0x00008600ff107b82 */ /* 0x000e620000000a00 */
[----:B---3--:R-:W-:Y:S02]  /*00a0*/  SHF.R.S32.HI R2, RZ, 0x16, R7 ;  /* 0x00000016ff027819 */ /* 0x008fe40000011407 */
[----:B------:R-:W-:Y:S02]  /*00b0*/  LOP3.LUT R0, R0, 0x1fe, RZ, 0xc0, !PT ;  /* 0x000001fe00007812 */ /* 0x000fe400078ec0ff */
[----:B------:R-:W-:-:S03]  /*00c0*/  SGXT R2, R2, 0x1 ;  /* 0x000000010202781a */ /* 0x000fc60000000200 */
[----:B------:R-:W3:Y:S01]  /*00d0*/  LDC.64 R28, c[0x0][0x250] ;  /* 0x00009400ff1c7b82 */ /* 0x000ee20000000a00 */
[----:B------:R-:W-:-:S04]  /*00e0*/  LEA R7, R7, R0, 0x9 ;  /* 0x0000000007077211 */ /* 0x000fc800078e48ff */
[----:B------:R-:W-:-:S03]  /*00f0*/  LEA.HI R2, R2, R7, RZ, 0xa ;  /* 0x0000000702027211 */ /* 0x000fc600078f50ff */
[----:B------:R-:W1:Y:S01]  /*0100*/  LDC.64 R26, c[0x0][0x230] ;  /* 0x00008c00ff1a7b82 */ /* 0x000e620000000a00 */
[----:B------:R-:W-:-:S04]  /*0110*/  SHF.R.S32.HI R2, RZ, 0xa, R2 ;  /* 0x0000000aff027819 */ /* 0x000fc80000011402 */
[----:B------:R-:W-:-:S03]  /*0120*/  LEA.HI R0, R2, R2, RZ, 0x6 ;  /* 0x0000000202007211 */ /* 0x000fc600078f30ff */
[----:B------:R-:W1:Y:S01]  /*0130*/  LDC.64 R22, c[0x0][0x260] ;  /* 0x00009800ff167b82 */ /* 0x000e620000000a00 */
[----:B------:R-:W-:-:S04]  /*0140*/  LOP3.LUT R25, R0, 0xffffffc0, RZ, 0xc0, !PT ;  /* 0xffffffc000197812 */ /* 0x000fc800078ec0ff */
[----:B------:R-:W-:-:S03]  /*0150*/  IADD3 R25, R2, -R25, RZ ;  /* 0x8000001902197210 */ /* 0x000fc60007ffe0ff */
[----:B------:R-:W1:Y:S02]  /*0160*/  LDC.64 R2, c[0x0][0x228] ;  /* 0x00008a00ff027b82 */ /* 0x000e640000000a00 */
[----:B--2---:R-:W-:-:S04]  /*0170*/  IMAD.WIDE R4, R25, 0x4, R4 ;  /* 0x0000000419047825 */ /* 0x004fc800078e0204 */
[----:B----4-:R-:W-:Y:S02]  /*0180*/  IMAD.WIDE R18, R25, 0x4, R18 ;  /* 0x0000000419127825 */ /* 0x010fe400078e0212 */
[----:B------:R-:W2:Y:S01]  /*0190*/  LDG.E.EL R5, desc[UR4][R4.64] ;  /* 0x0000000404057981 */ /* 0x000ea2000c2e1900 */
[----:B------:R-:W4:Y:S03]  /*01a0*/  LDC.64 R8, c[0x0][0x268] ;  /* 0x00009a00ff087b82 */ /* 0x000f260000000a00 */
[----:B------:R3:W2:Y:S01]  /*01b0*/  LDG.E.EL R0, desc[UR4][R18.64] ;  /* 0x0000000412007981 */ /* 0x0006a2000c2e1900 */
[----:B0----5:R-:W-:-:S04]  /*01c0*/  IMAD.WIDE R14, R7, 0x4, R14 ;  /* 0x00000004070e7825 */ /* 0x021fc800078e020e */
[----:B------:R-:W0:Y:S08]  /*01d0*/  LDC.64 R10, c[0x0][0x240] ;  /* 0x00009000ff0a7b82 */ /* 0x000e300000000a00 */
[----:B------:R-:W5:Y:S01]  /*01e0*/  LDC.64 R12, c[0x0][0x248] ;  /* 0x00009200ff0c7b82 */ /* 0x000f620000000a00 */
[----:B---3--:R-:W-:-:S04]  /*01f0*/  IMAD.WIDE R18, R25, 0x4, R20 ;  /* 0x0000000419127825 */ /* 0x008fc800078e0214 */
[----:B-1----:R-:W-:Y:S01]  /*0200*/  IMAD.WIDE R2, R25, 0x4, R2 ;  /* 0x0000000419027825 */ /* 0x002fe200078e0202 */
[----:B------:R-:W3:Y:S03]  /*0210*/  LDG.E.EL R4, desc[UR4][R18.64] ;  /* 0x0000000412047981 */ /* 0x000ee6000c2e1900 */
[----:B------:R-:W-:Y:S02]  /*0220*/  IMAD.WIDE R16, R7, 0x4, R16 ;  /* 0x0000000407107825 */ /* 0x000fe400078e0210 */
[----:B------:R-:W3:Y:S02]  /*0230*/  LDG.E.EL R2, desc[UR4][R2.64] ;  /* 0x0000000402027981 */ /* 0x000ee4000c2e1900 */
[C---:B------:R-:W-:Y:S02]  /*0240*/  IMAD.WIDE R28, R25.reuse, 0x4, R28 ;  /* 0x00000004191c7825 */ /* 0x040fe400078e021c */
[----:B------:R-:W3:Y:S02]  /*0250*/  LDG.E.64 R20, desc[UR4][R16.64] ;  /* 0x0000000410147981 */ /* 0x000ee4000c1e1b00 */
[----:B------:R-:W-:-:S02]  /*0260*/  IMAD.WIDE R26, R25, 0x4, R26 ;  /* 0x00000004191a7825 */ /* 0x000fc400078e021a */
[----:B------:R-:W3:Y:S04]  /*0270*/  LDG.E.64 R18, desc[UR4][R14.64] ;  /* 0x000000040e127981 */ /* 0x000ee8000c1e1b00 */
[----:B------:R-:W3:Y:S01]  /*0280*/  LDG.E.EL R6, desc[UR4][R28.64] ;  /* 0x000000041c067981 */ /* 0x000ee2000c2e1900 */
[----:B------:R-:W-:-:S03]  /*0290*/  IMAD.WIDE R22, R25, 0x4, R22 ;  /* 0x0000000419167825 */ /* 0x000fc600078e0216 */
[----:B------:R-:W3:Y:S01]  /*02a0*/  LDG.E.EL R3, desc[UR4][R26.64] ;  /* 0x000000041a037981 */ /* 0x000ee2000c2e1900 */
[----:B----4-:R-:W-:-:S03]  /*02b0*/  IMAD.WIDE R8, R25, 0x4, R8 ;  /* 0x0000000419087825 */ /* 0x010fc600078e0208 */
[----:B------:R-:W4:Y:S01]  /*02c0*/  LDG.E.EL R22, desc[UR4][R22.64] ;  /* 0x0000000416167981 */ /* 0x000f22000c2e1900 */
[----:B0-----:R-:W-:-:S03]  /*02d0*/  IMAD.WIDE R10, R25, 0x4, R10 ;  /* 0x00000004190a7825 */ /* 0x001fc600078e020a */
[----:B------:R-:W4:Y:S01]  /*02e0*/  LDG.E.EL R9, desc[UR4][R8.64] ;  /* 0x0000000408097981 */ /* 0x000f22000c2e1900 */
[----:B-----5:R-:W-:-:S03]  /*02f0*/  IMAD.WIDE R12, R25, 0x4, R12 ;  /* 0x00000004190c7825 */ /* 0x020fc600078e020c */
[----:B------:R0:W5:Y:S04]  /*0300*/  LDG.E.EL R10, desc[UR4][R10.64] ;  /* 0x000000040a0a7981 */ /* 0x000168000c2e1900 */
[----:B------:R-:W5:Y:S01]  /*0310*/  LDG.E.EL R13, desc[UR4][R12.64] ;  /* 0x000000040c0d7981 */ /* 0x000f62000c2e1900 */
[----:B0-----:R-:W-:Y:S01]  /*0320*/  HFMA2.MMA R11, -RZ, RZ, 1.625, 0 ;  /* 0x3e800000ff0b7435 */ /* 0x001fe200000001ff */
[----:B--2---:R-:W-:Y:S01]  /*0330*/  FADD R5, R5, 9.9999997473787516356e-06 ;  /* 0x3727c5ac05057421 */ /* 0x004fe20000000000 */
[----:B------:R-:W-:-:S03]  /*0340*/  FADD R25, R0, 9.9999997473787516356e-06 ;  /* 0x3727c5ac00197421 */ /* 0x000fc60000000000 */
[----:B------:R-:W0:Y:S08]  /*0350*/  MUFU.SQRT R24, R5 ;  /* 0x0000000500187308 */ /* 0x000e300000002000 */
[----:B------:R-:W1:Y:S01]  /*0360*/  MUFU.SQRT R26, R25 ;  /* 0x00000019001a7308 */ /* 0x000e620000002000 */
[C---:B0-----:R-:W-:Y:S02]  /*0370*/  FSETP.GT.AND P0, PT, R24.reuse, 8.50705917302346158658e+37, PT ;  /* 0x7e8000001800780b */ /* 0x041fe40003f04000 */
[----:B------:R-:W-:-:S02]  /*0380*/  FSETP.GEU.AND P2, PT, R24, 1.175494350822287508e-38, PT ;  /* 0x008000001800780b */ /* 0x000fc40003f4e000 */
[C---:B-1----:R-:W-:Y:S02]  /*0390*/  FSETP.GT.AND P1, PT, R26.reuse, 8.50705917302346158658e+37, PT ;  /* 0x7e8000001a00780b */ /* 0x042fe40003f24000 */
[----:B------:R-:W-:-:S07]  /*03a0*/  FSETP.GEU.AND P3, PT, R26, 1.175494350822287508e-38, PT ;  /* 0x008000001a00780b */ /* 0x000fce0003f6e000 */
[----:B------:R-:W-:-:S04]  /*03b0*/  @P0 FMUL R24, R24, 0.25 ;  /* 0x3e80000018180820 */ /* 0x000fc80000400000 */
[----:B------:R-:W-:Y:S01]  /*03c0*/  @!P2 FMUL R24, R24, 16777216 ;  /* 0x4b8000001818a820 */ /* 0x000fe20000400000 */
[----:B------:R-:W-:-:S03]  /*03d0*/  @P1 FMUL R26, R26, 0.25 ;  /* 0x3e8000001a1a1820 */ /* 0x000fc60000400000 */
[----:B------:R-:W0:Y:S01]  /*03e0*/  MUFU.RCP R0, R24 ;  /* 0x0000001800007308 */ /* 0x000e220000001000 */
[----:B------:R-:W-:Y:S01]  /*03f0*/  @!P3 FMUL R26, R26, 16777216 ;  /* 0x4b8000001a1ab820 */ /* 0x000fe20000400000 */
[----:B------:R-:W-:-:S06]  /*0400*/  FSEL R5, R11, 1, P0 ;  /* 0x3f8000000b057808 */ /* 0x000fcc0000000000 */
[----:B------:R-:W1:Y:S01]  /*0410*/  MUFU.RCP R8, R26 ;  /* 0x0000001a00087308 */ /* 0x000e620000001000 */
[----:B------:R-:W-:Y:S01]  /*0420*/  FSEL R11, R11, 1, P1 ;  /* 0x3f8000000b0b7808 */ /* 0x000fe20000800000 */
[----:B------:R-:W-:Y:S01]  /*0430*/  @!P2 FMUL R5, R5, 16777216 ;  /* 0x4b8000000505a820 */ /* 0x000fe20000400000 */
[----:B---3--:R-:W-:Y:S01]  /*0440*/  FADD R19, R19, R4 ;  /* 0x0000000413137221 */ /* 0x008fe20000000000 */
[----:B------:R-:W-:Y:S01]  /*0450*/  FADD R21, R21, R2 ;  /* 0x0000000215157221 */ /* 0x000fe20000000000 */
[----:B------:R-:W-:Y:S01]  /*0460*/  FADD R18, R18, R4 ;  /* 0x0000000412127221 */ /* 0x000fe20000000000 */
[----:B------:R-:W-:Y:S01]  /*0470*/  @!P3 FMUL R11, R11, 16777216 ;  /* 0x4b8000000b0bb820 */ /* 0x000fe20000400000 */
[----:B------:R-:W-:Y:S01]  /*0480*/  FADD R20, R20, R2 ;  /* 0x0000000214147221 */ /* 0x000fe20000000000 */
[----:B0-----:R-:W-:Y:S01]  /*0490*/  FMUL R0, R0, R5 ;  /* 0x0000000500007220 */ /* 0x001fe20000400000 */
[----:B------:R-:W-:Y:S01]  /*04a0*/  FADD R23, -R6, R19 ;  /* 0x0000001306177221 */ /* 0x000fe20000000100 */
[----:B------:R-:W0:Y:S01]  /*04b0*/  LDC.64 R4, c[0x0][0x270] ;  /* 0x00009c00ff047b82 */ /* 0x000e220000000a00 */
[C---:B------:R-:W-:Y:S01]  /*04c0*/  FADD R25, -R3.reuse, R21 ;  /* 0x0000001503197221 */ /* 0x040fe20000000100 */
[----:B------:R-:W-:Y:S01]  /*04d0*/  FADD R3, -R3, R20 ;  /* 0x0000001403037221 */ /* 0x000fe20000000100 */
[----:B-1----:R-:W-:Y:S01]  /*04e0*/  FMUL R8, R8, R11 ;  /* 0x0000000b08087220 */ /* 0x002fe20000400000 */
[----:B------:R-:W-:Y:S01]  /*04f0*/  FADD R11, -R6, R18 ;  /* 0x00000012060b7221 */ /* 0x000fe20000000100 */
[C---:B------:R-:W-:Y:S01]  /*0500*/  FMUL R25, R0.reuse, R25 ;  /* 0x0000001900197220 */ /* 0x040fe20000400000 */
[----:B------:R-:W-:Y:S01]  /*0510*/  FMUL R0, R0, R3 ;  /* 0x0000000300007220 */ /* 0x000fe20000400000 */
[C---:B------:R-:W-:Y:S01]  /*0520*/  FMUL R23, R8.reuse, R23 ;  /* 0x0000001708177220 */ /* 0x040fe20000400000 */
[----:B------:R-:W-:Y:S01]  /*0530*/  FMUL R8, R8, R11 ;  /* 0x0000000b08087220 */ /* 0x000fe20000400000 */
[C-C-:B-----5:R-:W-:Y:S01]  /*0540*/  FFMA R25, R10.reuse, R25, R13.reuse ;  /* 0x000000190a197223 */ /* 0x160fe2000000000d */
[----:B------:R-:W-:Y:S01]  /*0550*/  FFMA R0, R10, R0, R13 ;  /* 0x000000000a007223 */ /* 0x000fe2000000000d */
[C-C-:B----4-:R-:W-:Y:S01]  /*0560*/  FFMA R23, R22.reuse, R23, R9.reuse ;  /* 0x0000001716177223 */ /* 0x150fe20000000009 */
[----:B------:R-:W-:-:S02]  /*0570*/  FFMA R8, R22, R8, R9 ;  /* 0x0000000816087223 */ /* 0x000fc40000000009 */
[----:B------:R-:W-:Y:S02]  /*0580*/  FSETP.GEU.AND P2, PT, R25, RZ, PT ;  /* 0x000000ff1900720b */ /* 0x000fe40003f4e000 */
[C---:B------:R-:W-:Y:S02]  /*0590*/  FSETP.GEU.AND P3, PT, R23.reuse, RZ, PT ;  /* 0x000000ff1700720b */ /* 0x040fe40003f6e000 */
[----:B------:R-:W-:Y:S02]  /*05a0*/  FSETP.GEU.AND P1, PT, R8, RZ, PT ;  /* 0x000000ff0800720b */ /* 0x000fe40003f2e000 */
[----:B------:R-:W-:Y:S02]  /*05b0*/  FSETP.GEU.AND P0, PT, R0, RZ, PT ;  /* 0x000000ff0000720b */ /* 0x000fe40003f0e000 */
[----:B------:R-:W-:Y:S02]  /*05c0*/  FSEL R23, R23, RZ, P3 ;  /* 0x000000ff17177208 */ /* 0x000fe40001800000 */
[----:B------:R-:W-:-:S02]  /*05d0*/  FSEL R8, R8, RZ, P1 ;  /* 0x000000ff08087208 */ /* 0x000fc40000800000 */
[----:B------:R-:W-:Y:S02]  /*05e0*/  FSEL R2, R25, RZ, P2 ;  /* 0x000000ff19027208 */ /* 0x000fe40001000000 */
[----:B------:R-:W-:Y:S01]  /*05f0*/  FSEL R3, R0, RZ, P0 ;  /* 0x000000ff00037208 */ /* 0x000fe20000000000 */
[----:B0-----:R-:W-:-:S04]  /*0600*/  IMAD.WIDE R4, R7, 0x4, R4 ;  /* 0x0000000407047825 */ /* 0x001fc800078e0204 */
[----:B------:R-:W-:Y:S01]  /*0610*/  FADD R9, R23, R2 ;  /* 0x0000000217097221 */ /* 0x000fe20000000000 */
[----:B------:R-:W-:Y:S01]  /*0620*/  FADD R8, R8, R3 ;  /* 0x0000000308087221 */ /* 0x000fe20000000000 */
[----:B------:R-:W-:Y:S04]  /*0630*/  STG.E.64 desc[UR4][R14.64], R18 ;  /* 0x000000120e007986 */ /* 0x000fe8000c101b04 */
[----:B------:R-:W-:Y:S04]  /*0640*/  STG.E.64 desc[UR4][R16.64], R20 ;  /* 0x0000001410007986 */ /* 0x000fe8000c101b04 */
[----:B------:R-:W-:Y:S01]  /*0650*/  STG.E.64 desc[UR4][R4.64], R8 ;  /* 0x0000000804007986 */ /* 0x000fe2000c101b04 */
[----:B------:R-:W-:Y:S05]  /*0660*/  EXIT ;  /* 0x000000000000794d */ /* 0x000fea0003800000 */
.L_x_0:
[----:B------:R-:W-:-:S00]  /*0670*/  BRA `(.L_x_0) ;  /* 0xfffffffc00fc7947 */ /* 0x000fc0000383ffff */
[----:B------:R-:W-:-:S00]  /*0680*/  NOP ;  /* 0x0000000000007918 */ /* 0x000fc00000000000 */
[----:B------:R-:W-:-:S00]  /*0690*/  NOP ;  /* 0x0000000000007918 */ /* 0x000fc00000000000 */
[----:B------:R-:W-:-:S00]  /*06a0*/  NOP ;  /* 0x0000000000007918 */ /* 0x000fc00000000000 */
[----:B------:R-:W-:-:S00]  /*06b0*/  NOP ;  /* 0x0000000000007918 */ /* 0x000fc00000000000 */
[----:B------:R-:W-:-:S00]  /*06c0*/  NOP ;  /* 0x0000000000007918 */ /* 0x000fc00000000000 */
[----:B------:R-:W-:-:S00]  /*06d0*/  NOP ;  /* 0x0000000000007918 */ /* 0x000fc00000000000 */
[----:B------:R-:W-:-:S00]  /*06e0*/  NOP ;  /* 0x0000000000007918 */ /* 0x000fc00000000000 */
[----:B------:R-:W-:-:S00]  /*06f0*/  NOP ;  /* 0x0000000000007918 */ /* 0x000fc00000000000 */
.L_x_1:


//--------------------- .nv.global.init           --------------------------
	.section	.nv.global.init,"aw",@progbits
.nv.global.init:
	.type		_$_str,@object
	.size		_$_str,(_$_str_$_2 - _$_str)
_$_str:
        /*0000*/ 	.byte	0x5f, 0x5f, 0x43, 0x55, 0x44, 0x41, 0x5f, 0x46, 0x54, 0x5a, 0x00
	.type		_$_str_$_2,@object
	.size		_$_str_$_2,(.L_1 - _$_str_$_2)
_$_str_$_2:
        /*000b*/ 	.byte	0x5f, 0x5f, 0x43, 0x55, 0x44, 0x41, 0x5f, 0x50, 0x52, 0x45, 0x43, 0x5f, 0x53, 0x51, 0x52, 0x54
        /*001b*/ 	.byte	0x00
.L_1:


//--------------------- .nv.constant0.triton_poi_fused__native_batch_norm_legit_no_training_add_convolution_relu_12 --------------------------
	.section	.nv.constant0.triton_poi_fused__native_batch_norm_legit_no_training_add_convolution_relu_12,"a",@progbits
	.sectionflags	@""
	.align	4
.nv.constant0.triton_poi_fused__native_batch_norm_legit_no_training_add_convolution_relu_12:
	.zero		636
